//
// Generated by NVIDIA NVVM Compiler
//
// Compiler Build ID: CL-36424714
// Cuda compilation tools, release 13.0, V13.0.88
// Based on NVVM 20.0.0
//

.version 9.0
.target sm_100
.address_size 64

	// .globl	_Z17matrix_mul_kernelPiS_S_iii

.visible .entry _Z17matrix_mul_kernelPiS_S_iii(
	.param .u64 .ptr .align 1 _Z17matrix_mul_kernelPiS_S_iii_param_0,
	.param .u64 .ptr .align 1 _Z17matrix_mul_kernelPiS_S_iii_param_1,
	.param .u64 .ptr .align 1 _Z17matrix_mul_kernelPiS_S_iii_param_2,
	.param .u32 _Z17matrix_mul_kernelPiS_S_iii_param_3,
	.param .u32 _Z17matrix_mul_kernelPiS_S_iii_param_4,
	.param .u32 _Z17matrix_mul_kernelPiS_S_iii_param_5
)
{
	.reg .pred 	%p<13>;
	.reg .b32 	%r<107>;
	.reg .b64 	%rd<53>;

	ld.param.u64 	%rd7, [_Z17matrix_mul_kernelPiS_S_iii_param_0];
	ld.param.u64 	%rd8, [_Z17matrix_mul_kernelPiS_S_iii_param_1];
	ld.param.u64 	%rd6, [_Z17matrix_mul_kernelPiS_S_iii_param_2];
	ld.param.u32 	%r32, [_Z17matrix_mul_kernelPiS_S_iii_param_3];
	ld.param.u32 	%r30, [_Z17matrix_mul_kernelPiS_S_iii_param_4];
	ld.param.u32 	%r31, [_Z17matrix_mul_kernelPiS_S_iii_param_5];
	cvta.to.global.u64 	%rd1, %rd8;
	cvta.to.global.u64 	%rd2, %rd7;
	mov.u32 	%r33, %ctaid.x;
	mov.u32 	%r34, %ntid.x;
	mov.u32 	%r35, %tid.x;
	mad.lo.s32 	%r1, %r33, %r34, %r35;
	mov.u32 	%r36, %ctaid.y;
	mov.u32 	%r37, %ntid.y;
	mov.u32 	%r38, %tid.y;
	mad.lo.s32 	%r2, %r36, %r37, %r38;
	setp.ge.s32 	%p1, %r2, %r32;
	setp.ge.s32 	%p2, %r1, %r31;
	or.pred  	%p3, %p1, %p2;
	@%p3 bra 	$L__BB0_14;
	setp.lt.s32 	%p4, %r30, 1;
	mov.b32 	%r106, 0;
	@%p4 bra 	$L__BB0_13;
	mul.lo.s32 	%r3, %r30, %r2;
	and.b32  	%r4, %r30, 7;
	setp.lt.u32 	%p5, %r30, 8;
	mov.b32 	%r101, 0;
	mov.u32 	%r106, %r101;
	@%p5 bra 	$L__BB0_5;
	and.b32  	%r101, %r30, 2147483640;
	neg.s32 	%r95, %r101;
	shl.b32 	%r7, %r31, 3;
	mul.wide.u32 	%rd9, %r3, 4;
	add.s64 	%rd10, %rd9, %rd2;
	add.s64 	%rd52, %rd10, 16;
	mov.b32 	%r106, 0;
	mul.wide.s32 	%rd13, %r31, 4;
	mov.u32 	%r94, %r1;
$L__BB0_4:
	.pragma "nounroll";
	ld.global.u32 	%r43, [%rd52+-16];
	mul.wide.s32 	%rd11, %r94, 4;
	add.s64 	%rd12, %rd1, %rd11;
	ld.global.u32 	%r44, [%rd12];
	mad.lo.s32 	%r45, %r44, %r43, %r106;
	ld.global.u32 	%r46, [%rd52+-12];
	add.s64 	%rd14, %rd12, %rd13;
	ld.global.u32 	%r47, [%rd14];
	mad.lo.s32 	%r48, %r47, %r46, %r45;
	ld.global.u32 	%r49, [%rd52+-8];
	add.s64 	%rd15, %rd14, %rd13;
	ld.global.u32 	%r50, [%rd15];
	mad.lo.s32 	%r51, %r50, %r49, %r48;
	ld.global.u32 	%r52, [%rd52+-4];
	add.s64 	%rd16, %rd15, %rd13;
	ld.global.u32 	%r53, [%rd16];
	mad.lo.s32 	%r54, %r53, %r52, %r51;
	ld.global.u32 	%r55, [%rd52];
	add.s64 	%rd17, %rd16, %rd13;
	ld.global.u32 	%r56, [%rd17];
	mad.lo.s32 	%r57, %r56, %r55, %r54;
	ld.global.u32 	%r58, [%rd52+4];
	add.s64 	%rd18, %rd17, %rd13;
	ld.global.u32 	%r59, [%rd18];
	mad.lo.s32 	%r60, %r59, %r58, %r57;
	ld.global.u32 	%r61, [%rd52+8];
	add.s64 	%rd19, %rd18, %rd13;
	ld.global.u32 	%r62, [%rd19];
	mad.lo.s32 	%r63, %r62, %r61, %r60;
	ld.global.u32 	%r64, [%rd52+12];
	add.s64 	%rd20, %rd19, %rd13;
	ld.global.u32 	%r65, [%rd20];
	mad.lo.s32 	%r106, %r65, %r64, %r63;
	add.s32 	%r95, %r95, 8;
	add.s32 	%r94, %r94, %r7;
	add.s64 	%rd52, %rd52, 32;
	setp.ne.s32 	%p6, %r95, 0;
	@%p6 bra 	$L__BB0_4;
$L__BB0_5:
	setp.eq.s32 	%p7, %r4, 0;
	@%p7 bra 	$L__BB0_13;
	and.b32  	%r17, %r30, 3;
	setp.lt.u32 	%p8, %r4, 4;
	@%p8 bra 	$L__BB0_8;
	add.s32 	%r67, %r101, %r3;
	mul.wide.u32 	%rd21, %r67, 4;
	add.s64 	%rd22, %rd2, %rd21;
	ld.global.u32 	%r68, [%rd22];
	mad.lo.s32 	%r69, %r101, %r31, %r1;
	mul.wide.s32 	%rd23, %r69, 4;
	add.s64 	%rd24, %rd1, %rd23;
	ld.global.u32 	%r70, [%rd24];
	mad.lo.s32 	%r71, %r70, %r68, %r106;
	cvt.u64.u32 	%rd25, %r3;
	cvt.u64.u32 	%rd26, %r101;
	add.s64 	%rd27, %rd26, %rd25;
	shl.b64 	%rd28, %rd27, 2;
	add.s64 	%rd29, %rd2, %rd28;
	ld.global.u32 	%r72, [%rd29+4];
	mul.wide.s32 	%rd30, %r31, 4;
	add.s64 	%rd31, %rd24, %rd30;
	ld.global.u32 	%r73, [%rd31];
	mad.lo.s32 	%r74, %r73, %r72, %r71;
	ld.global.u32 	%r75, [%rd29+8];
	add.s64 	%rd32, %rd31, %rd30;
	ld.global.u32 	%r76, [%rd32];
	mad.lo.s32 	%r77, %r76, %r75, %r74;
	ld.global.u32 	%r78, [%rd29+12];
	add.s64 	%rd33, %rd32, %rd30;
	ld.global.u32 	%r79, [%rd33];
	mad.lo.s32 	%r106, %r79, %r78, %r77;
	add.s32 	%r101, %r101, 4;
$L__BB0_8:
	setp.eq.s32 	%p9, %r17, 0;
	@%p9 bra 	$L__BB0_13;
	setp.eq.s32 	%p10, %r17, 1;
	@%p10 bra 	$L__BB0_11;
	add.s32 	%r81, %r101, %r3;
	mul.wide.u32 	%rd34, %r81, 4;
	add.s64 	%rd35, %rd2, %rd34;
	ld.global.u32 	%r82, [%rd35];
	mad.lo.s32 	%r83, %r101, %r31, %r1;
	mul.wide.s32 	%rd36, %r83, 4;
	add.s64 	%rd37, %rd1, %rd36;
	ld.global.u32 	%r84, [%rd37];
	mad.lo.s32 	%r85, %r84, %r82, %r106;
	cvt.u64.u32 	%rd38, %r3;
	cvt.u64.u32 	%rd39, %r101;
	add.s64 	%rd40, %rd39, %rd38;
	shl.b64 	%rd41, %rd40, 2;
	add.s64 	%rd42, %rd2, %rd41;
	ld.global.u32 	%r86, [%rd42+4];
	mul.wide.s32 	%rd43, %r31, 4;
	add.s64 	%rd44, %rd37, %rd43;
	ld.global.u32 	%r87, [%rd44];
	mad.lo.s32 	%r106, %r87, %r86, %r85;
	add.s32 	%r101, %r101, 2;
$L__BB0_11:
	and.b32  	%r88, %r30, 1;
	setp.eq.b32 	%p11, %r88, 1;
	not.pred 	%p12, %p11;
	@%p12 bra 	$L__BB0_13;
	add.s32 	%r89, %r101, %r3;
	mul.wide.u32 	%rd45, %r89, 4;
	add.s64 	%rd46, %rd2, %rd45;
	ld.global.u32 	%r90, [%rd46];
	mad.lo.s32 	%r91, %r101, %r31, %r1;
	mul.wide.s32 	%rd47, %r91, 4;
	add.s64 	%rd48, %rd1, %rd47;
	ld.global.u32 	%r92, [%rd48];
	mad.lo.s32 	%r106, %r92, %r90, %r106;
$L__BB0_13:
	mad.lo.s32 	%r93, %r31, %r2, %r1;
	cvta.to.global.u64 	%rd49, %rd6;
	mul.wide.s32 	%rd50, %r93, 4;
	add.s64 	%rd51, %rd49, %rd50;
	st.global.u32 	[%rd51], %r106;
$L__BB0_14:
	ret;

}


// ===== COMPILED SASS (sm_100) =====

	.target	sm_100

	.elftype	@"ET_EXEC"


//--------------------- .note.nv.tkinfo           --------------------------
	.section	.note.nv.tkinfo,"",@"SHT_NOTE"
	.sectionflags	@"SHF_NOTE_NV_TKINFO"
	.tkinfo
        /*0018*/ 	.word	0x00000002
        /*0030*/ 	.string	""
        /*0030*/ 	.string	"ptxas"
        /*0030*/ 	.string	"Cuda compilation tools, release 13.0, V13.0.88"
        /*0030*/ 	.string	"Build cuda_13.0.r13.0/compiler.36424714_0"
        /*0030*/ 	.string	"-arch sm_100 -m 64 "



//--------------------- .note.nv.cuinfo           --------------------------
	.section	.note.nv.cuinfo,"",@"SHT_NOTE"
	.sectionflags	@"SHF_NOTE_NV_CUINFO"
        /*0018*/ 	.short	0x0002
        /*001a*/ 	.short	0x0064
        /*001c*/ 	.short	0x0082
	.zero		2


//--------------------- .nv.info                  --------------------------
	.section	.nv.info,"",@"SHT_CUDA_INFO"
	.align	4


	//----- nvinfo : EIATTR_REGCOUNT
	.align		4
        /*0000*/ 	.byte	0x04, 0x2f
        /*0002*/ 	.short	(.L_1 - .L_0)
	.align		4
.L_0:
        /*0004*/ 	.word	index@(_Z17matrix_mul_kernelPiS_S_iii)
        /*0008*/ 	.word	0x00000020


	//----- nvinfo : EIATTR_FRAME_SIZE
	.align		4
.L_1:
        /*000c*/ 	.byte	0x04, 0x11
        /*000e*/ 	.short	(.L_3 - .L_2)
	.align		4
.L_2:
        /*0010*/ 	.word	index@(_Z17matrix_mul_kernelPiS_S_iii)
        /*0014*/ 	.word	0x00000000


	//----- nvinfo : EIATTR_MIN_STACK_SIZE
	.align		4
.L_3:
        /*0018*/ 	.byte	0x04, 0x12
        /*001a*/ 	.short	(.L_5 - .L_4)
	.align		4
.L_4:
        /*001c*/ 	.word	index@(_Z17matrix_mul_kernelPiS_S_iii)
        /*0020*/ 	.word	0x00000000
.L_5:


//--------------------- .nv.compat                --------------------------
	.section	.nv.compat,"",@"SHT_CUDA_COMPAT_INFO"
	.align	4
        /*0000*/ 	.byte	0x02, 0x09, 0x00, 0x00, 0x02, 0x02, 0x01, 0x00, 0x02, 0x05, 0x05, 0x00, 0x03, 0x07, 0x01, 0x01
        /*0010*/ 	.byte	0x02, 0x03, 0x00, 0x00, 0x02, 0x06, 0x01, 0x00, 0x04, 0x0b, 0x08, 0x00, 0x09, 0x00, 0x00, 0x00
        /*0020*/ 	.byte	0x00, 0x00, 0x00, 0x00


//--------------------- .nv.info._Z17matrix_mul_kernelPiS_S_iii --------------------------
	.section	.nv.info._Z17matrix_mul_kernelPiS_S_iii,"",@"SHT_CUDA_INFO"
	.sectionflags	@""
	.align	4


	//----- nvinfo : EIATTR_CUDA_API_VERSION
	.align		4
        /*0000*/ 	.byte	0x04, 0x37
        /*0002*/ 	.short	(.L_7 - .L_6)
.L_6:
        /*0004*/ 	.word	0x00000082


	//----- nvinfo : EIATTR_KPARAM_INFO
	.align		4
.L_7:
        /*0008*/ 	.byte	0x04, 0x17
        /*000a*/ 	.short	(.L_9 - .L_8)
.L_8:
        /*000c*/ 	.word	0x00000000
        /*0010*/ 	.short	0x0005
        /*0012*/ 	.short	0x0020
        /*0014*/ 	.byte	0x00, 0xf0, 0x11, 0x00


	//----- nvinfo : EIATTR_KPARAM_INFO
	.align		4
.L_9:
        /*0018*/ 	.byte	0x04, 0x17
        /*001a*/ 	.short	(.L_11 - .L_10)
.L_10:
        /*001c*/ 	.word	0x00000000
        /*0020*/ 	.short	0x0004
        /*0022*/ 	.short	0x001c
        /*0024*/ 	.byte	0x00, 0xf0, 0x11, 0x00


	//----- nvinfo : EIATTR_KPARAM_INFO
	.align		4
.L_11:
        /*0028*/ 	.byte	0x04, 0x17
        /*002a*/ 	.short	(.L_13 - .L_12)
.L_12:
        /*002c*/ 	.word	0x00000000
        /*0030*/ 	.short	0x0003
        /*0032*/ 	.short	0x0018
        /*0034*/ 	.byte	0x00, 0xf0, 0x11, 0x00


	//----- nvinfo : EIATTR_KPARAM_INFO
	.align		4
.L_13:
        /*0038*/ 	.byte	0x04, 0x17
        /*003a*/ 	.short	(.L_15 - .L_14)
.L_14:
        /*003c*/ 	.word	0x00000000
        /*0040*/ 	.short	0x0002
        /*0042*/ 	.short	0x0010
        /*0044*/ 	.byte	0x00, 0xf5, 0x21, 0x00


	//----- nvinfo : EIATTR_KPARAM_INFO
	.align		4
.L_15:
        /*0048*/ 	.byte	0x04, 0x17
        /*004a*/ 	.short	(.L_17 - .L_16)
.L_16:
        /*004c*/ 	.word	0x00000000
        /*0050*/ 	.short	0x0001
        /*0052*/ 	.short	0x0008
        /*0054*/ 	.byte	0x00, 0xf5, 0x21, 0x00


	//----- nvinfo : EIATTR_KPARAM_INFO
	.align		4
.L_17:
        /*0058*/ 	.byte	0x04, 0x17
        /*005a*/ 	.short	(.L_19 - .L_18)
.L_18:
        /*005c*/ 	.word	0x00000000
        /*0060*/ 	.short	0x0000
        /*0062*/ 	.short	0x0000
        /*0064*/ 	.byte	0x00, 0xf5, 0x21, 0x00


	//----- nvinfo : EIATTR_SPARSE_MMA_MASK
	.align		4
.L_19:
        /*0068*/ 	.byte	0x03, 0x50
        /*006a*/ 	.short	0x0000


	//----- nvinfo : EIATTR_MAXREG_COUNT
	.align		4
        /*006c*/ 	.byte	0x03, 0x1b
        /*006e*/ 	.short	0x00ff


	//----- nvinfo : EIATTR_MERCURY_ISA_VERSION
	.align		4
        /*0070*/ 	.byte	0x03, 0x5f
        /*0072*/ 	.short	0x0101


	//----- nvinfo : EIATTR_VRC_CTA_INIT_COUNT
	.align		4
        /*0074*/ 	.byte	0x02, 0x4a
	.zero		1
	.zero		1


	//----- nvinfo : EIATTR_EXIT_INSTR_OFFSETS
	.align		4
        /*0078*/ 	.byte	0x04, 0x1c
        /*007a*/ 	.short	(.L_21 - .L_20)


	//   ....[0]....
.L_20:
        /*007c*/ 	.word	0x000000d0


	//   ....[1]....
        /*0080*/ 	.word	0x000008e0


	//----- nvinfo : EIATTR_CBANK_PARAM_SIZE
	.align		4
.L_21:
        /*0084*/ 	.byte	0x03, 0x19
        /*0086*/ 	.short	0x0024


	//----- nvinfo : EIATTR_PARAM_CBANK
	.align		4
        /*0088*/ 	.byte	0x04, 0x0a
        /*008a*/ 	.short	(.L_23 - .L_22)
	.align		4
.L_22:
        /*008c*/ 	.word	index@(.nv.constant0._Z17matrix_mul_kernelPiS_S_iii)
        /*0090*/ 	.short	0x0380
        /*0092*/ 	.short	0x0024


	//----- nvinfo : EIATTR_SW_WAR
	.align		4
.L_23:
        /*0094*/ 	.byte	0x04, 0x36
        /*0096*/ 	.short	(.L_25 - .L_24)
.L_24:
        /*0098*/ 	.word	0x00000008
.L_25:


//--------------------- .nv.callgraph             --------------------------
	.section	.nv.callgraph,"",@"SHT_CUDA_CALLGRAPH"
	.align	4
	.sectionentsize	8
	.align		4
        /*0000*/ 	.word	0x00000000
	.align		4
        /*0004*/ 	.word	0xffffffff
	.align		4
        /*0008*/ 	.word	0x00000000
	.align		4
        /*000c*/ 	.word	0xfffffffe
	.align		4
        /*0010*/ 	.word	0x00000000
	.align		4
        /*0014*/ 	.word	0xfffffffd
	.align		4
        /*0018*/ 	.word	0x00000000
	.align		4
        /*001c*/ 	.word	0xfffffffc


//--------------------- .text._Z17matrix_mul_kernelPiS_S_iii --------------------------
	.section	.text._Z17matrix_mul_kernelPiS_S_iii,"ax",@progbits
	.align	128
        .global         _Z17matrix_mul_kernelPiS_S_iii
        .type           _Z17matrix_mul_kernelPiS_S_iii,@function
        .size           _Z17matrix_mul_kernelPiS_S_iii,(.L_x_5 - _Z17matrix_mul_kernelPiS_S_iii)
        .other          _Z17matrix_mul_kernelPiS_S_iii,@"STO_CUDA_ENTRY STV_DEFAULT"
_Z17matrix_mul_kernelPiS_S_iii:
.text._Z17matrix_mul_kernelPiS_S_iii:
[----:B------:R-:W-:Y:S01]  /*0000*/  LDC R1, c[0x0][0x37c] ;  /* 0x0000df00ff017b82 */ /* 0x000fe20000000800 */
[----:B------:R-:W0:Y:S07]  /*0010*/  S2R R3, SR_TID.X ;  /* 0x0000000000037919 */ /* 0x000e2e0000002100 */
[----:B------:R-:W0:Y:S01]  /*0020*/  S2UR UR4, SR_CTAID.X ;  /* 0x00000000000479c3 */ /* 0x000e220000002500 */
[----:B------:R-:W1:Y:S01]  /*0030*/  LDCU UR6, c[0x0][0x398] ;  /* 0x00007300ff0677ac */ /* 0x000e620008000800 */
[----:B------:R-:W2:Y:S06]  /*0040*/  S2R R5, SR_TID.Y ;  /* 0x0000000000057919 */ /* 0x000eac0000002200 */
[----:B------:R-:W0:Y:S08]  /*0050*/  LDC R0, c[0x0][0x360] ;  /* 0x0000d800ff007b82 */ /* 0x000e300000000800 */
[----:B------:R-:W2:Y:S08]  /*0060*/  S2UR UR5, SR_CTAID.Y ;  /* 0x00000000000579c3 */ /* 0x000eb00000002600 */
[----:B------:R-:W2:Y:S08]  /*0070*/  LDC R16, c[0x0][0x364] ;  /* 0x0000d900ff107b82 */ /* 0x000eb00000000800 */
[----:B------:R-:W3:Y:S01]  /*0080*/  LDC R17, c[0x0][0x3a0] ;  /* 0x0000e800ff117b82 */ /* 0x000ee20000000800 */
[----:B0-----:R-:W-:-:S02]  /*0090*/  IMAD R0, R0, UR4, R3 ;  /* 0x0000000400007c24 */ /* 0x001fc4000f8e0203 */
[----:B--2---:R-:W-:-:S03]  /*00a0*/  IMAD R16, R16, UR5, R5 ;  /* 0x0000000510107c24 */ /* 0x004fc6000f8e0205 */
[----:B---3--:R-:W-:-:S04]  /*00b0*/  ISETP.GE.AND P0, PT, R0, R17, PT ;  /* 0x000000110000720c */ /* 0x008fc80003f06270 */
[----:B-1----:R-:W-:-:S13]  /*00c0*/  ISETP.GE.OR P0, PT, R16, UR6, P0 ;  /* 0x0000000610007c0c */ /* 0x002fda0008706670 */
[----:B------:R-:W-:Y:S05]  /*00d0*/  @P0 EXIT ;  /* 0x000000000000094d */ /* 0x000fea0003800000 */
[----:B------:R-:W0:Y:S01]  /*00e0*/  LDC R19, c[0x0][0x39c] ;  /* 0x0000e700ff137b82 */ /* 0x000e220000000800 */
[----:B------:R-:W1:Y:S01]  /*00f0*/  LDCU.64 UR4, c[0x0][0x358] ;  /* 0x00006b00ff0477ac */ /* 0x000e620008000a00 */
[----:B------:R-:W-:Y:S01]  /*0100*/  HFMA2 R24, -RZ, RZ, 0, 0 ;  /* 0x00000000ff187431 */ /* 0x000fe200000001ff */
[----:B0-----:R-:W-:-:S13]  /*0110*/  ISETP.GE.AND P0, PT, R19, 0x1, PT ;  /* 0x000000011300780c */ /* 0x001fda0003f06270 */
[----:B-1----:R-:W-:Y:S05]  /*0120*/  @!P0 BRA `(.L_x_0) ;  /* 0x0000000400dc8947 */ /* 0x002fea0003800000 */
[C---:B------:R-:W-:Y:S01]  /*0130*/  ISETP.GE.U32.AND P1, PT, R19.reuse, 0x8, PT ;  /* 0x000000081300780c */ /* 0x040fe20003f26070 */
[----:B------:R-:W-:Y:S01]  /*0140*/  IMAD R20, R16, R19, RZ ;  /* 0x0000001310147224 */ /* 0x000fe200078e02ff */
[----:B------:R-:W-:Y:S02]  /*0150*/  LOP3.LUT R27, R19, 0x7, RZ, 0xc0, !PT ;  /* 0x00000007131b7812 */ /* 0x000fe400078ec0ff */
[----:B------:R-:W-:Y:S02]  /*0160*/  MOV R21, RZ ;  /* 0x000000ff00157202 */ /* 0x000fe40000000f00 */
[----:B------:R-:W-:Y:S02]  /*0170*/  ISETP.NE.AND P0, PT, R27, RZ, PT ;  /* 0x000000ff1b00720c */ /* 0x000fe40003f05270 */
[----:B------:R-:W-:-:S05]  /*0180*/  MOV R24, RZ ;  /* 0x000000ff00187202 */ /* 0x000fca0000000f00 */
[----:B------:R-:W-:Y:S06]  /*0190*/  @!P1 BRA `(.L_x_1) ;  /* 0x0000000000c09947 */ /* 0x000fec0003800000 */
[----:B------:R-:W0:Y:S01]  /*01a0*/  LDC.64 R2, c[0x0][0x380] ;  /* 0x0000e000ff027b82 */ /* 0x000e220000000a00 */
[----:B------:R-:W-:Y:S02]  /*01b0*/  LOP3.LUT R21, R19, 0x7ffffff8, RZ, 0xc0, !PT ;  /* 0x7ffffff813157812 */ /* 0x000fe400078ec0ff */
[----:B------:R-:W-:Y:S02]  /*01c0*/  MOV R24, RZ ;  /* 0x000000ff00187202 */ /* 0x000fe40000000f00 */
[----:B------:R-:W-:Y:S02]  /*01d0*/  MOV R18, R0 ;  /* 0x0000000000127202 */ /* 0x000fe40000000f00 */
[----:B------:R-:W-:Y:S01]  /*01e0*/  IADD3 R22, PT, PT, -R21, RZ, RZ ;  /* 0x000000ff15167210 */ /* 0x000fe20007ffe1ff */
[----:B0-----:R-:W-:-:S03]  /*01f0*/  IMAD.WIDE.U32 R2, R20, 0x4, R2 ;  /* 0x0000000414027825 */ /* 0x001fc600078e0002 */
[----:B------:R-:W-:-:S04]  /*0200*/  IADD3 R4, P1, PT, R2, 0x10, RZ ;  /* 0x0000001002047810 */ /* 0x000fc80007f3e0ff */
[----:B------:R-:W-:-:S09]  /*0210*/  IADD3.X R3, PT, PT, RZ, R3, RZ, P1, !PT ;  /* 0x00000003ff037210 */ /* 0x000fd20000ffe4ff */
.L_x_2:
[----:B------:R-:W0:Y:S01]  /*0220*/  LDC.64 R14, c[0x0][0x388] ;  /* 0x0000e200ff0e7b82 */ /* 0x000e220000000a00 */
[----:B------:R-:W-:-:S05]  /*0230*/  MOV R2, R4 ;  /* 0x0000000400027202 */ /* 0x000fca0000000f00 */
[----:B------:R-:W2:Y:S04]  /*0240*/  LDG.E R25, desc[UR4][R2.64+-0x10] ;  /* 0xfffff00402197981 */ /* 0x000ea8000c1e1900 */
[----:B------:R-:W3:Y:S04]  /*0250*/  LDG.E R23, desc[UR4][R2.64+-0xc] ;  /* 0xfffff40402177981 */ /* 0x000ee8000c1e1900 */
[----:B------:R-:W4:Y:S04]  /*0260*/  LDG.E R29, desc[UR4][R2.64+-0x8] ;  /* 0xfffff804021d7981 */ /* 0x000f28000c1e1900 */
[----:B------:R-:W5:Y:S01]  /*0270*/  LDG.E R28, desc[UR4][R2.64+-0x4] ;  /* 0xfffffc04021c7981 */ /* 0x000f62000c1e1900 */
[----:B0-----:R-:W-:-:S05]  /*0280*/  IMAD.WIDE R14, R18, 0x4, R14 ;  /* 0x00000004120e7825 */ /* 0x001fca00078e020e */
[----:B------:R0:W2:Y:S01]  /*0290*/  LDG.E R26, desc[UR4][R14.64] ;  /* 0x000000040e1a7981 */ /* 0x0000a2000c1e1900 */
[----:B------:R-:W-:-:S04]  /*02a0*/  IMAD.WIDE R12, R17, 0x4, R14 ;  /* 0x00000004110c7825 */ /* 0x000fc800078e020e */
[C---:B------:R-:W-:Y:S02]  /*02b0*/  IMAD.WIDE R4, R17.reuse, 0x4, R12 ;  /* 0x0000000411047825 */ /* 0x040fe400078e020c */
[----:B------:R-:W3:Y:S02]  /*02c0*/  LDG.E R12, desc[UR4][R12.64] ;  /* 0x000000040c0c7981 */ /* 0x000ee4000c1e1900 */
[C---:B------:R-:W-:Y:S02]  /*02d0*/  IMAD.WIDE R8, R17.reuse, 0x4, R4 ;  /* 0x0000000411087825 */ /* 0x040fe400078e0204 */
[----:B------:R-:W4:Y:S02]  /*02e0*/  LDG.E R4, desc[UR4][R4.64] ;  /* 0x0000000404047981 */ /* 0x000f24000c1e1900 */
[C---:B------:R-:W-:Y:S02]  /*02f0*/  IMAD.WIDE R6, R17.reuse, 0x4, R8 ;  /* 0x0000000411067825 */ /* 0x040fe400078e0208 */
[----:B------:R-:W5:Y:S02]  /*0300*/  LDG.E R8, desc[UR4][R8.64] ;  /* 0x0000000408087981 */ /* 0x000f64000c1e1900 */
[----:B------:R-:W-:-:S02]  /*0310*/  IMAD.WIDE R10, R17, 0x4, R6 ;  /* 0x00000004110a7825 */ /* 0x000fc400078e0206 */
[----:B------:R-:W5:Y:S04]  /*0320*/  LDG.E R5, desc[UR4][R2.64] ;  /* 0x0000000402057981 */ /* 0x000f68000c1e1900 */
[----:B------:R-:W5:Y:S01]  /*0330*/  LDG.E R6, desc[UR4][R6.64] ;  /* 0x0000000406067981 */ /* 0x000f62000c1e1900 */
[----:B0-----:R-:W-:-:S03]  /*0340*/  IMAD.WIDE R14, R17, 0x4, R10 ;  /* 0x00000004110e7825 */ /* 0x001fc600078e020a */
[----:B------:R-:W5:Y:S04]  /*0350*/  LDG.E R10, desc[UR4][R10.64] ;  /* 0x000000040a0a7981 */ /* 0x000f68000c1e1900 */
[----:B------:R-:W5:Y:S04]  /*0360*/  LDG.E R13, desc[UR4][R14.64] ;  /* 0x000000040e0d7981 */ /* 0x000f68000c1e1900 */
[----:B------:R-:W5:Y:S04]  /*0370*/  LDG.E R7, desc[UR4][R2.64+0x4] ;  /* 0x0000040402077981 */ /* 0x000f68000c1e1900 */
[----:B------:R-:W5:Y:S01]  /*0380*/  LDG.E R9, desc[UR4][R2.64+0xc] ;  /* 0x00000c0402097981 */ /* 0x000f62000c1e1900 */
[----:B--2---:R-:W-:-:S02]  /*0390*/  IMAD R26, R25, R26, R24 ;  /* 0x0000001a191a7224 */ /* 0x004fc400078e0218 */
[----:B------:R-:W-:Y:S02]  /*03a0*/  IMAD.WIDE R24, R17, 0x4, R14 ;  /* 0x0000000411187825 */ /* 0x000fe400078e020e */
[----:B------:R0:W2:Y:S04]  /*03b0*/  LDG.E R14, desc[UR4][R2.64+0x8] ;  /* 0x00000804020e7981 */ /* 0x0000a8000c1e1900 */
[----:B------:R-:W2:Y:S01]  /*03c0*/  LDG.E R24, desc[UR4][R24.64] ;  /* 0x0000000418187981 */ /* 0x000ea2000c1e1900 */
[----:B---3--:R-:W-:Y:S01]  /*03d0*/  IMAD R12, R23, R12, R26 ;  /* 0x0000000c170c7224 */ /* 0x008fe200078e021a */
[----:B------:R-:W-:-:S03]  /*03e0*/  IADD3 R22, PT, PT, R22, 0x8, RZ ;  /* 0x0000000816167810 */ /* 0x000fc60007ffe0ff */
[----:B----4-:R-:W-:Y:S01]  /*03f0*/  IMAD R29, R29, R4, R12 ;  /* 0x000000041d1d7224 */ /* 0x010fe200078e020c */
[----:B------:R-:W-:-:S03]  /*0400*/  ISETP.NE.AND P1, PT, R22, RZ, PT ;  /* 0x000000ff1600720c */ /* 0x000fc60003f25270 */
[----:B-----5:R-:W-:Y:S01]  /*0410*/  IMAD R8, R28, R8, R29 ;  /* 0x000000081c087224 */ /* 0x020fe200078e021d */
[----:B------:R-:W-:-:S03]  /*0420*/  IADD3 R4, P2, PT, R2, 0x20, RZ ;  /* 0x0000002002047810 */ /* 0x000fc60007f5e0ff */
[----:B------:R-:W-:Y:S01]  /*0430*/  IMAD R5, R5, R6, R8 ;  /* 0x0000000605057224 */ /* 0x000fe200078e0208 */
[----:B0-----:R-:W-:Y:S02]  /*0440*/  IADD3.X R3, PT, PT, RZ, R3, RZ, P2, !PT ;  /* 0x00000003ff037210 */ /* 0x001fe400017fe4ff */
[----:B------:R-:W-:Y:S01]  /*0450*/  LEA R18, R17, R18, 0x3 ;  /* 0x0000001211127211 */ /* 0x000fe200078e18ff */
[----:B------:R-:W-:-:S04]  /*0460*/  IMAD R5, R7, R10, R5 ;  /* 0x0000000a07057224 */ /* 0x000fc800078e0205 */
[----:B--2---:R-:W-:-:S04]  /*0470*/  IMAD R5, R14, R13, R5 ;  /* 0x0000000d0e057224 */ /* 0x004fc800078e0205 */
[----:B------:R-:W-:Y:S01]  /*0480*/  IMAD R24, R9, R24, R5 ;  /* 0x0000001809187224 */ /* 0x000fe200078e0205 */
[----:B------:R-:W-:Y:S06]  /*0490*/  @P1 BRA `(.L_x_2) ;  /* 0xfffffffc00601947 */ /* 0x000fec000383ffff */
.L_x_1:
[----:B------:R-:W-:Y:S05]  /*04a0*/  @!P0 BRA `(.L_x_0) ;  /* 0x0000000000fc8947 */ /* 0x000fea0003800000 */
[----:B------:R-:W-:Y:S02]  /*04b0*/  ISETP.GE.U32.AND P1, PT, R27, 0x4, PT ;  /* 0x000000041b00780c */ /* 0x000fe40003f26070 */
[----:B------:R-:W-:-:S04]  /*04c0*/  LOP3.LUT R14, R19, 0x3, RZ, 0xc0, !PT ;  /* 0x00000003130e7812 */ /* 0x000fc800078ec0ff */
[----:B------:R-:W-:-:S07]  /*04d0*/  ISETP.NE.AND P0, PT, R14, RZ, PT ;  /* 0x000000ff0e00720c */ /* 0x000fce0003f05270 */
[----:B------:R-:W-:Y:S06]  /*04e0*/  @!P1 BRA `(.L_x_3) ;  /* 0x00000000006c9947 */ /* 0x000fec0003800000 */
[----:B------:R-:W0:Y:S01]  /*04f0*/  LDC.64 R4, c[0x0][0x388] ;  /* 0x0000e200ff047b82 */ /* 0x000e220000000a00 */
[----:B------:R-:W1:Y:S01]  /*0500*/  LDCU.64 UR6, c[0x0][0x380] ;  /* 0x00007000ff0677ac */ /* 0x000e620008000a00 */
[----:B------:R-:W-:Y:S01]  /*0510*/  IMAD R7, R21, R17, R0 ;  /* 0x0000001115077224 */ /* 0x000fe200078e0200 */
[CC--:B------:R-:W-:Y:S02]  /*0520*/  IADD3 R3, PT, PT, R20.reuse, R21.reuse, RZ ;  /* 0x0000001514037210 */ /* 0x0c0fe40007ffe0ff */
[----:B------:R-:W-:-:S03]  /*0530*/  IADD3 R8, P1, PT, R20, R21, RZ ;  /* 0x0000001514087210 */ /* 0x000fc60007f3e0ff */
[----:B------:R-:W2:Y:S01]  /*0540*/  LDC.64 R12, c[0x0][0x380] ;  /* 0x0000e000ff0c7b82 */ /* 0x000ea20000000a00 */
[----:B0-----:R-:W-:-:S04]  /*0550*/  IMAD.WIDE R4, R7, 0x4, R4 ;  /* 0x0000000407047825 */ /* 0x001fc800078e0204 */
[----:B------:R-:W-:Y:S02]  /*0560*/  IMAD.WIDE R6, R17, 0x4, R4 ;  /* 0x0000000411067825 */ /* 0x000fe400078e0204 */
[----:B------:R-:W3:Y:S02]  /*0570*/  LDG.E R4, desc[UR4][R4.64] ;  /* 0x0000000404047981 */ /* 0x000ee4000c1e1900 */
[----:B--2---:R-:W-:Y:S01]  /*0580*/  IMAD.WIDE.U32 R12, R3, 0x4, R12 ;  /* 0x00000004030c7825 */ /* 0x004fe200078e000c */
[----:B------:R-:W-:Y:S02]  /*0590*/  IADD3.X R3, PT, PT, RZ, RZ, RZ, P1, !PT ;  /* 0x000000ffff037210 */ /* 0x000fe40000ffe4ff */
[----:B-1----:R-:W-:-:S03]  /*05a0*/  LEA R2, P1, R8, UR6, 0x2 ;  /* 0x0000000608027c11 */ /* 0x002fc6000f8210ff */
[----:B------:R-:W3:Y:S01]  /*05b0*/  LDG.E R13, desc[UR4][R12.64] ;  /* 0x000000040c0d7981 */ /* 0x000ee2000c1e1900 */
[----:B------:R-:W-:Y:S01]  /*05c0*/  LEA.HI.X R3, R8, UR7, R3, 0x2, P1 ;  /* 0x0000000708037c11 */ /* 0x000fe200088f1403 */
[C---:B------:R-:W-:Y:S02]  /*05d0*/  IMAD.WIDE R8, R17.reuse, 0x4, R6 ;  /* 0x0000000411087825 */ /* 0x040fe400078e0206 */
[----:B------:R-:W2:Y:S04]  /*05e0*/  LDG.E R6, desc[UR4][R6.64] ;  /* 0x0000000406067981 */ /* 0x000ea8000c1e1900 */
[----:B------:R-:W2:Y:S01]  /*05f0*/  LDG.E R15, desc[UR4][R2.64+0x4] ;  /* 0x00000404020f7981 */ /* 0x000ea2000c1e1900 */
[----:B------:R-:W-:-:S03]  /*0600*/  IMAD.WIDE R10, R17, 0x4, R8 ;  /* 0x00000004110a7825 */ /* 0x000fc600078e0208 */
[----:B------:R-:W4:Y:S04]  /*0610*/  LDG.E R22, desc[UR4][R8.64] ;  /* 0x0000000408167981 */ /* 0x000f28000c1e1900 */
[----:B------:R-:W4:Y:S04]  /*0620*/  LDG.E R18, desc[UR4][R2.64+0x8] ;  /* 0x0000080402127981 */ /* 0x000f28000c1e1900 */
[----:B------:R-:W5:Y:S04]  /*0630*/  LDG.E R26, desc[UR4][R2.64+0xc] ;  /* 0x00000c04021a7981 */ /* 0x000f68000c1e1900 */
[----:B------:R-:W5:Y:S01]  /*0640*/  LDG.E R10, desc[UR4][R10.64] ;  /* 0x000000040a0a7981 */ /* 0x000f62000c1e1900 */
[----:B------:R-:W-:Y:S01]  /*0650*/  IADD3 R21, PT, PT, R21, 0x4, RZ ;  /* 0x0000000415157810 */ /* 0x000fe20007ffe0ff */
[----:B---3--:R-:W-:-:S04]  /*0660*/  IMAD R24, R13, R4, R24 ;  /* 0x000000040d187224 */ /* 0x008fc800078e0218 */
[----:B--2---:R-:W-:-:S04]  /*0670*/  IMAD R15, R15, R6, R24 ;  /* 0x000000060f0f7224 */ /* 0x004fc800078e0218 */
[----:B----4-:R-:W-:-:S04]  /*0680*/  IMAD R15, R18, R22, R15 ;  /* 0x00000016120f7224 */ /* 0x010fc800078e020f */
[----:B-----5:R-:W-:-:S07]  /*0690*/  IMAD R24, R26, R10, R15 ;  /* 0x0000000a1a187224 */ /* 0x020fce00078e020f */
.L_x_3:
[----:B------:R-:W-:Y:S05]  /*06a0*/  @!P0 BRA `(.L_x_0) ;  /* 0x00000000007c8947 */ /* 0x000fea0003800000 */
[----:B------:R-:W-:Y:S01]  /*06b0*/  ISETP.NE.AND P1, PT, R14, 0x1, PT ;  /* 0x000000010e00780c */ /* 0x000fe20003f25270 */
[----:B------:R-:W0:Y:S01]  /*06c0*/  LDC.64 R10, c[0x0][0x380] ;  /* 0x0000e000ff0a7b82 */ /* 0x000e220000000a00 */
[----:B------:R-:W-:-:S04]  /*06d0*/  LOP3.LUT R19, R19, 0x1, RZ, 0xc0, !PT ;  /* 0x0000000113137812 */ /* 0x000fc800078ec0ff */
[----:B------:R-:W-:-:S03]  /*06e0*/  ISETP.NE.U32.AND P0, PT, R19, 0x1, PT ;  /* 0x000000011300780c */ /* 0x000fc60003f05070 */
[----:B------:R-:W1:Y:S04]  /*06f0*/  LDC.64 R8, c[0x0][0x388] ;  /* 0x0000e200ff087b82 */ /* 0x000e680000000a00 */
[CC--:B------:R-:W-:Y:S02]  /*0700*/  @P1 IADD3 R13, PT, PT, R20.reuse, R21.reuse, RZ ;  /* 0x00000015140d1210 */ /* 0x0c0fe40007ffe0ff */
[----:B------:R-:W-:Y:S02]  /*0710*/  @P1 IADD3 R12, P2, PT, R20, R21, RZ ;  /* 0x00000015140c1210 */ /* 0x000fe40007f5e0ff */
[----:B------:R-:W2:Y:S02]  /*0720*/  @P1 LDC.64 R2, c[0x0][0x380] ;  /* 0x0000e000ff021b82 */ /* 0x000ea40000000a00 */
[----:B------:R-:W-:-:S06]  /*0730*/  @P1 IADD3.X R14, PT, PT, RZ, RZ, RZ, P2, !PT ;  /* 0x000000ffff0e1210 */ /* 0x000fcc00017fe4ff */
[----:B------:R-:W3:Y:S01]  /*0740*/  LDC.64 R4, c[0x0][0x380] ;  /* 0x0000e000ff047b82 */ /* 0x000ee20000000a00 */
[----:B0-----:R-:W-:-:S04]  /*0750*/  @P1 IMAD.WIDE.U32 R10, R13, 0x4, R10 ;  /* 0x000000040d0a1825 */ /* 0x001fc800078e000a */
[C---:B------:R-:W-:Y:S01]  /*0760*/  @P1 IMAD R13, R21.reuse, R17, R0 ;  /* 0x00000011150d1224 */ /* 0x040fe200078e0200 */
[----:B------:R-:W-:Y:S01]  /*0770*/  @P1 IADD3 R21, PT, PT, R21, 0x2, RZ ;  /* 0x0000000215151810 */ /* 0x000fe20007ffe0ff */
[----:B------:R-:W4:Y:S01]  /*0780*/  @P1 LDG.E R11, desc[UR4][R10.64] ;  /* 0x000000040a0b1981 */ /* 0x000f22000c1e1900 */
[----:B------:R-:W0:Y:S01]  /*0790*/  LDC.64 R6, c[0x0][0x388] ;  /* 0x0000e200ff067b82 */ /* 0x000e220000000a00 */
[----:B-1----:R-:W-:Y:S01]  /*07a0*/  @P1 IMAD.WIDE R8, R13, 0x4, R8 ;  /* 0x000000040d081825 */ /* 0x002fe200078e0208 */
[----:B------:R-:W-:Y:S02]  /*07b0*/  @!P0 IADD3 R15, PT, PT, R20, R21, RZ ;  /* 0x00000015140f8210 */ /* 0x000fe40007ffe0ff */
[----:B--2---:R-:W-:Y:S01]  /*07c0*/  @P1 LEA R2, P2, R12, R2, 0x2 ;  /* 0x000000020c021211 */ /* 0x004fe200078410ff */
[----:B------:R-:W-:-:S03]  /*07d0*/  @!P0 IMAD R21, R21, R17, R0 ;  /* 0x0000001115158224 */ /* 0x000fc600078e0200 */
[----:B------:R-:W-:Y:S01]  /*07e0*/  @P1 LEA.HI.X R3, R12, R3, R14, 0x2, P2 ;  /* 0x000000030c031211 */ /* 0x000fe200010f140e */
[----:B------:R-:W-:Y:S01]  /*07f0*/  @P1 IMAD.WIDE R12, R17, 0x4, R8 ;  /* 0x00000004110c1825 */ /* 0x000fe200078e0208 */
[----:B------:R-:W4:Y:S03]  /*0800*/  @P1 LDG.E R14, desc[UR4][R8.64] ;  /* 0x00000004080e1981 */ /* 0x000f26000c1e1900 */
[----:B---3--:R-:W-:Y:S01]  /*0810*/  @!P0 IMAD.WIDE.U32 R4, R15, 0x4, R4 ;  /* 0x000000040f048825 */ /* 0x008fe200078e0004 */
[----:B------:R-:W2:Y:S04]  /*0820*/  @P1 LDG.E R2, desc[UR4][R2.64+0x4] ;  /* 0x0000040402021981 */ /* 0x000ea8000c1e1900 */
[----:B------:R-:W2:Y:S01]  /*0830*/  @P1 LDG.E R12, desc[UR4][R12.64] ;  /* 0x000000040c0c1981 */ /* 0x000ea2000c1e1900 */
[----:B0-----:R-:W-:-:S03]  /*0840*/  @!P0 IMAD.WIDE R6, R21, 0x4, R6 ;  /* 0x0000000415068825 */ /* 0x001fc600078e0206 */
[----:B------:R-:W3:Y:S04]  /*0850*/  @!P0 LDG.E R5, desc[UR4][R4.64] ;  /* 0x0000000404058981 */ /* 0x000ee8000c1e1900 */
[----:B------:R-:W3:Y:S01]  /*0860*/  @!P0 LDG.E R6, desc[UR4][R6.64] ;  /* 0x0000000406068981 */ /* 0x000ee2000c1e1900 */
[----:B----4-:R-:W-:-:S04]  /*0870*/  @P1 IMAD R11, R11, R14, R24 ;  /* 0x0000000e0b0b1224 */ /* 0x010fc800078e0218 */
[----:B--2---:R-:W-:-:S04]  /*0880*/  @P1 IMAD R24, R2, R12, R11 ;  /* 0x0000000c02181224 */ /* 0x004fc800078e020b */
[----:B---3--:R-:W-:-:S07]  /*0890*/  @!P0 IMAD R24, R5, R6, R24 ;  /* 0x0000000605188224 */ /* 0x008fce00078e0218 */
.L_x_0:
[----:B------:R-:W0:Y:S01]  /*08a0*/  LDC.64 R2, c[0x0][0x390] ;  /* 0x0000e400ff027b82 */ /* 0x000e220000000a00 */
[----:B------:R-:W-:-:S04]  /*08b0*/  IMAD R17, R16, R17, R0 ;  /* 0x0000001110117224 */ /* 0x000fc800078e0200 */
[----:B0-----:R-:W-:-:S05]  /*08c0*/  IMAD.WIDE R2, R17, 0x4, R2 ;  /* 0x0000000411027825 */ /* 0x001fca00078e0202 */
[----:B------:R-:W-:Y:S01]  /*08d0*/  STG.E desc[UR4][R2.64], R24 ;  /* 0x0000001802007986 */ /* 0x000fe2000c101904 */
[----:B------:R-:W-:Y:S05]  /*08e0*/  EXIT ;  /* 0x000000000000794d */ /* 0x000fea0003800000 */
.L_x_4:
[----:B------:R-:W-:-:S00]  /*08f0*/  BRA `(.L_x_4) ;  /* 0xfffffffc00fc7947 */ /* 0x000fc0000383ffff */
[----:B------:R-:W-:-:S00]  /*0900*/  NOP ;  /* 0x0000000000007918 */ /* 0x000fc00000000000 */
[----:B------:R-:W-:-:S00]  /*0910*/  NOP ;  /* 0x0000000000007918 */ /* 0x000fc00000000000 */
[----:B------:R-:W-:-:S00]  /*0920*/  NOP ;  /* 0x0000000000007918 */ /* 0x000fc00000000000 */
[----:B------:R-:W-:-:S00]  /*0930*/  NOP ;  /* 0x0000000000007918 */ /* 0x000fc00000000000 */
[----:B------:R-:W-:-:S00]  /*0940*/  NOP ;  /* 0x0000000000007918 */ /* 0x000fc00000000000 */
[----:B------:R-:W-:-:S00]  /*0950*/  NOP ;  /* 0x0000000000007918 */ /* 0x000fc00000000000 */
[----:B------:R-:W-:-:S00]  /*0960*/  NOP ;  /* 0x0000000000007918 */ /* 0x000fc00000000000 */
[----:B------:R-:W-:-:S00]  /*0970*/  NOP ;  /* 0x0000000000007918 */ /* 0x000fc00000000000 */
.L_x_5:


//--------------------- .nv.shared.reserved.0     --------------------------
	.section	.nv.shared.reserved.0,"aw",@nobits
	.weak		__nv_reservedSMEM_offset_0_alias
	.size		__nv_reservedSMEM_offset_0_alias, 0, 64
	.other		__nv_reservedSMEM_offset_0_alias,@"STO_CUDA_RESERVED_SHARED STV_DEFAULT"
__nv_reservedSMEM_offset_0_alias:
	.zero		0
	.zero		64


//--------------------- .nv.constant0._Z17matrix_mul_kernelPiS_S_iii --------------------------
	.section	.nv.constant0._Z17matrix_mul_kernelPiS_S_iii,"a",@progbits
	.sectionflags	@""
	.align	4
.nv.constant0._Z17matrix_mul_kernelPiS_S_iii:
	.zero		932


//--------------------- SYMBOLS --------------------------

	.type		.nv.reservedSmem.offset0,@object
	.size		.nv.reservedSmem.offset0,0x4
